//
// Generated by NVIDIA NVVM Compiler
//
// Compiler Build ID: CL-36424714
// Cuda compilation tools, release 13.0, V13.0.88
// Based on NVVM 20.0.0
//

.version 9.0
.target sm_100
.address_size 64

	// .globl	_Z4GemmILi32ELi32ELi32ELi8ELi8ELb0EEvPfS0_S0_iii
// _ZZ4GemmILi32ELi32ELi32ELi8ELi8ELb0EEvPfS0_S0_iiiE2As has been demoted
// _ZZ4GemmILi32ELi32ELi32ELi8ELi8ELb0EEvPfS0_S0_iiiE2Bs has been demoted

.visible .entry _Z4GemmILi32ELi32ELi32ELi8ELi8ELb0EEvPfS0_S0_iii(
	.param .u64 .ptr .align 1 _Z4GemmILi32ELi32ELi32ELi8ELi8ELb0EEvPfS0_S0_iii_param_0,
	.param .u64 .ptr .align 1 _Z4GemmILi32ELi32ELi32ELi8ELi8ELb0EEvPfS0_S0_iii_param_1,
	.param .u64 .ptr .align 1 _Z4GemmILi32ELi32ELi32ELi8ELi8ELb0EEvPfS0_S0_iii_param_2,
	.param .u32 _Z4GemmILi32ELi32ELi32ELi8ELi8ELb0EEvPfS0_S0_iii_param_3,
	.param .u32 _Z4GemmILi32ELi32ELi32ELi8ELi8ELb0EEvPfS0_S0_iii_param_4,
	.param .u32 _Z4GemmILi32ELi32ELi32ELi8ELi8ELb0EEvPfS0_S0_iii_param_5
)
{
	.reg .pred 	%p<3>;
	.reg .b32 	%r<33>;
	.reg .b32 	%f<105>;
	.reg .b64 	%rd<13>;
	// demoted variable
	.shared .align 4 .b8 _ZZ4GemmILi32ELi32ELi32ELi8ELi8ELb0EEvPfS0_S0_iiiE2As[4096];
	// demoted variable
	.shared .align 4 .b8 _ZZ4GemmILi32ELi32ELi32ELi8ELi8ELb0EEvPfS0_S0_iiiE2Bs[4096];
	ld.param.u64 	%rd3, [_Z4GemmILi32ELi32ELi32ELi8ELi8ELb0EEvPfS0_S0_iii_param_0];
	ld.param.u64 	%rd4, [_Z4GemmILi32ELi32ELi32ELi8ELi8ELb0EEvPfS0_S0_iii_param_1];
	ld.param.u64 	%rd5, [_Z4GemmILi32ELi32ELi32ELi8ELi8ELb0EEvPfS0_S0_iii_param_2];
	ld.param.u32 	%r18, [_Z4GemmILi32ELi32ELi32ELi8ELi8ELb0EEvPfS0_S0_iii_param_4];
	ld.param.u32 	%r19, [_Z4GemmILi32ELi32ELi32ELi8ELi8ELb0EEvPfS0_S0_iii_param_5];
	mov.u32 	%r20, %ctaid.x;
	mov.u32 	%r21, %ctaid.y;
	mov.u32 	%r1, %tid.x;
	mov.u32 	%r2, %tid.y;
	mov.u32 	%r22, %ntid.y;
	mad.lo.s32 	%r3, %r21, %r22, %r2;
	mov.u32 	%r23, %ntid.x;
	mad.lo.s32 	%r4, %r20, %r23, %r1;
	setp.lt.s32 	%p1, %r19, 1;
	mov.f32 	%f104, 0f00000000;
	@%p1 bra 	$L__BB0_3;
	shl.b32 	%r25, %r2, 7;
	mov.u32 	%r26, _ZZ4GemmILi32ELi32ELi32ELi8ELi8ELb0EEvPfS0_S0_iiiE2As;
	add.s32 	%r5, %r26, %r25;
	shl.b32 	%r27, %r1, 2;
	add.s32 	%r6, %r5, %r27;
	mov.u32 	%r28, _ZZ4GemmILi32ELi32ELi32ELi8ELi8ELb0EEvPfS0_S0_iiiE2Bs;
	add.s32 	%r8, %r28, %r27;
	add.s32 	%r7, %r8, %r25;
	mad.lo.s32 	%r31, %r2, %r18, %r4;
	shl.b32 	%r10, %r18, 5;
	mad.lo.s32 	%r30, %r19, %r3, %r1;
	cvta.to.global.u64 	%rd1, %rd3;
	cvta.to.global.u64 	%rd2, %rd4;
	mov.f32 	%f104, 0f00000000;
	mov.b32 	%r32, 0;
$L__BB0_2:
	mul.wide.s32 	%rd6, %r30, 4;
	add.s64 	%rd7, %rd1, %rd6;
	ld.global.nc.f32 	%f6, [%rd7];
	st.shared.f32 	[%r6], %f6;
	mul.wide.s32 	%rd8, %r31, 4;
	add.s64 	%rd9, %rd2, %rd8;
	ld.global.nc.f32 	%f7, [%rd9];
	st.shared.f32 	[%r7], %f7;
	bar.sync 	0;
	ld.shared.f32 	%f8, [%r5];
	ld.shared.f32 	%f9, [%r8];
	fma.rn.f32 	%f10, %f8, %f9, %f104;
	ld.shared.f32 	%f11, [%r5+4];
	ld.shared.f32 	%f12, [%r8+128];
	fma.rn.f32 	%f13, %f11, %f12, %f10;
	ld.shared.f32 	%f14, [%r5+8];
	ld.shared.f32 	%f15, [%r8+256];
	fma.rn.f32 	%f16, %f14, %f15, %f13;
	ld.shared.f32 	%f17, [%r5+12];
	ld.shared.f32 	%f18, [%r8+384];
	fma.rn.f32 	%f19, %f17, %f18, %f16;
	ld.shared.f32 	%f20, [%r5+16];
	ld.shared.f32 	%f21, [%r8+512];
	fma.rn.f32 	%f22, %f20, %f21, %f19;
	ld.shared.f32 	%f23, [%r5+20];
	ld.shared.f32 	%f24, [%r8+640];
	fma.rn.f32 	%f25, %f23, %f24, %f22;
	ld.shared.f32 	%f26, [%r5+24];
	ld.shared.f32 	%f27, [%r8+768];
	fma.rn.f32 	%f28, %f26, %f27, %f25;
	ld.shared.f32 	%f29, [%r5+28];
	ld.shared.f32 	%f30, [%r8+896];
	fma.rn.f32 	%f31, %f29, %f30, %f28;
	ld.shared.f32 	%f32, [%r5+32];
	ld.shared.f32 	%f33, [%r8+1024];
	fma.rn.f32 	%f34, %f32, %f33, %f31;
	ld.shared.f32 	%f35, [%r5+36];
	ld.shared.f32 	%f36, [%r8+1152];
	fma.rn.f32 	%f37, %f35, %f36, %f34;
	ld.shared.f32 	%f38, [%r5+40];
	ld.shared.f32 	%f39, [%r8+1280];
	fma.rn.f32 	%f40, %f38, %f39, %f37;
	ld.shared.f32 	%f41, [%r5+44];
	ld.shared.f32 	%f42, [%r8+1408];
	fma.rn.f32 	%f43, %f41, %f42, %f40;
	ld.shared.f32 	%f44, [%r5+48];
	ld.shared.f32 	%f45, [%r8+1536];
	fma.rn.f32 	%f46, %f44, %f45, %f43;
	ld.shared.f32 	%f47, [%r5+52];
	ld.shared.f32 	%f48, [%r8+1664];
	fma.rn.f32 	%f49, %f47, %f48, %f46;
	ld.shared.f32 	%f50, [%r5+56];
	ld.shared.f32 	%f51, [%r8+1792];
	fma.rn.f32 	%f52, %f50, %f51, %f49;
	ld.shared.f32 	%f53, [%r5+60];
	ld.shared.f32 	%f54, [%r8+1920];
	fma.rn.f32 	%f55, %f53, %f54, %f52;
	ld.shared.f32 	%f56, [%r5+64];
	ld.shared.f32 	%f57, [%r8+2048];
	fma.rn.f32 	%f58, %f56, %f57, %f55;
	ld.shared.f32 	%f59, [%r5+68];
	ld.shared.f32 	%f60, [%r8+2176];
	fma.rn.f32 	%f61, %f59, %f60, %f58;
	ld.shared.f32 	%f62, [%r5+72];
	ld.shared.f32 	%f63, [%r8+2304];
	fma.rn.f32 	%f64, %f62, %f63, %f61;
	ld.shared.f32 	%f65, [%r5+76];
	ld.shared.f32 	%f66, [%r8+2432];
	fma.rn.f32 	%f67, %f65, %f66, %f64;
	ld.shared.f32 	%f68, [%r5+80];
	ld.shared.f32 	%f69, [%r8+2560];
	fma.rn.f32 	%f70, %f68, %f69, %f67;
	ld.shared.f32 	%f71, [%r5+84];
	ld.shared.f32 	%f72, [%r8+2688];
	fma.rn.f32 	%f73, %f71, %f72, %f70;
	ld.shared.f32 	%f74, [%r5+88];
	ld.shared.f32 	%f75, [%r8+2816];
	fma.rn.f32 	%f76, %f74, %f75, %f73;
	ld.shared.f32 	%f77, [%r5+92];
	ld.shared.f32 	%f78, [%r8+2944];
	fma.rn.f32 	%f79, %f77, %f78, %f76;
	ld.shared.f32 	%f80, [%r5+96];
	ld.shared.f32 	%f81, [%r8+3072];
	fma.rn.f32 	%f82, %f80, %f81, %f79;
	ld.shared.f32 	%f83, [%r5+100];
	ld.shared.f32 	%f84, [%r8+3200];
	fma.rn.f32 	%f85, %f83, %f84, %f82;
	ld.shared.f32 	%f86, [%r5+104];
	ld.shared.f32 	%f87, [%r8+3328];
	fma.rn.f32 	%f88, %f86, %f87, %f85;
	ld.shared.f32 	%f89, [%r5+108];
	ld.shared.f32 	%f90, [%r8+3456];
	fma.rn.f32 	%f91, %f89, %f90, %f88;
	ld.shared.f32 	%f92, [%r5+112];
	ld.shared.f32 	%f93, [%r8+3584];
	fma.rn.f32 	%f94, %f92, %f93, %f91;
	ld.shared.f32 	%f95, [%r5+116];
	ld.shared.f32 	%f96, [%r8+3712];
	fma.rn.f32 	%f97, %f95, %f96, %f94;
	ld.shared.f32 	%f98, [%r5+120];
	ld.shared.f32 	%f99, [%r8+3840];
	fma.rn.f32 	%f100, %f98, %f99, %f97;
	ld.shared.f32 	%f101, [%r5+124];
	ld.shared.f32 	%f102, [%r8+3968];
	fma.rn.f32 	%f104, %f101, %f102, %f100;
	add.s32 	%r32, %r32, 32;
	add.s32 	%r31, %r31, %r10;
	add.s32 	%r30, %r30, 32;
	setp.lt.s32 	%p2, %r32, %r19;
	@%p2 bra 	$L__BB0_2;
$L__BB0_3:
	cvta.to.global.u64 	%rd10, %rd5;
	mad.lo.s32 	%r29, %r18, %r3, %r4;
	mul.wide.s32 	%rd11, %r29, 4;
	add.s64 	%rd12, %rd10, %rd11;
	st.global.f32 	[%rd12], %f104;
	ret;

}


// ===== COMPILED SASS (sm_100) =====

	.target	sm_100

	.elftype	@"ET_EXEC"


//--------------------- .note.nv.tkinfo           --------------------------
	.section	.note.nv.tkinfo,"",@"SHT_NOTE"
	.sectionflags	@"SHF_NOTE_NV_TKINFO"
	.tkinfo
        /*0018*/ 	.word	0x00000002
        /*0030*/ 	.string	""
        /*0030*/ 	.string	"ptxas"
        /*0030*/ 	.string	"Cuda compilation tools, release 13.0, V13.0.88"
        /*0030*/ 	.string	"Build cuda_13.0.r13.0/compiler.36424714_0"
        /*0030*/ 	.string	"-arch sm_100 -m 64 "



//--------------------- .note.nv.cuinfo           --------------------------
	.section	.note.nv.cuinfo,"",@"SHT_NOTE"
	.sectionflags	@"SHF_NOTE_NV_CUINFO"
        /*0018*/ 	.short	0x0002
        /*001a*/ 	.short	0x0064
        /*001c*/ 	.short	0x0082
	.zero		2


//--------------------- .nv.info                  --------------------------
	.section	.nv.info,"",@"SHT_CUDA_INFO"
	.align	4


	//----- nvinfo : EIATTR_REGCOUNT
	.align		4
        /*0000*/ 	.byte	0x04, 0x2f
        /*0002*/ 	.short	(.L_1 - .L_0)
	.align		4
.L_0:
        /*0004*/ 	.word	index@(_Z4GemmILi32ELi32ELi32ELi8ELi8ELb0EEvPfS0_S0_iii)
        /*0008*/ 	.word	0x00000020


	//----- nvinfo : EIATTR_FRAME_SIZE
	.align		4
.L_1:
        /*000c*/ 	.byte	0x04, 0x11
        /*000e*/ 	.short	(.L_3 - .L_2)
	.align		4
.L_2:
        /*0010*/ 	.word	index@(_Z4GemmILi32ELi32ELi32ELi8ELi8ELb0EEvPfS0_S0_iii)
        /*0014*/ 	.word	0x00000000


	//----- nvinfo : EIATTR_MIN_STACK_SIZE
	.align		4
.L_3:
        /*0018*/ 	.byte	0x04, 0x12
        /*001a*/ 	.short	(.L_5 - .L_4)
	.align		4
.L_4:
        /*001c*/ 	.word	index@(_Z4GemmILi32ELi32ELi32ELi8ELi8ELb0EEvPfS0_S0_iii)
        /*0020*/ 	.word	0x00000000
.L_5:


//--------------------- .nv.compat                --------------------------
	.section	.nv.compat,"",@"SHT_CUDA_COMPAT_INFO"
	.align	4
        /*0000*/ 	.byte	0x02, 0x09, 0x00, 0x00, 0x02, 0x02, 0x01, 0x00, 0x02, 0x05, 0x05, 0x00, 0x03, 0x07, 0x01, 0x01
        /*0010*/ 	.byte	0x02, 0x03, 0x00, 0x00, 0x02, 0x06, 0x01, 0x00, 0x04, 0x0b, 0x08, 0x00, 0x09, 0x00, 0x00, 0x00
        /*0020*/ 	.byte	0x00, 0x00, 0x00, 0x00


//--------------------- .nv.info._Z4GemmILi32ELi32ELi32ELi8ELi8ELb0EEvPfS0_S0_iii --------------------------
	.section	.nv.info._Z4GemmILi32ELi32ELi32ELi8ELi8ELb0EEvPfS0_S0_iii,"",@"SHT_CUDA_INFO"
	.sectionflags	@""
	.align	4


	//----- nvinfo : EIATTR_CUDA_API_VERSION
	.align		4
        /*0000*/ 	.byte	0x04, 0x37
        /*0002*/ 	.short	(.L_7 - .L_6)
.L_6:
        /*0004*/ 	.word	0x00000082


	//----- nvinfo : EIATTR_KPARAM_INFO
	.align		4
.L_7:
        /*0008*/ 	.byte	0x04, 0x17
        /*000a*/ 	.short	(.L_9 - .L_8)
.L_8:
        /*000c*/ 	.word	0x00000000
        /*0010*/ 	.short	0x0005
        /*0012*/ 	.short	0x0020
        /*0014*/ 	.byte	0x00, 0xf0, 0x11, 0x00


	//----- nvinfo : EIATTR_KPARAM_INFO
	.align		4
.L_9:
        /*0018*/ 	.byte	0x04, 0x17
        /*001a*/ 	.short	(.L_11 - .L_10)
.L_10:
        /*001c*/ 	.word	0x00000000
        /*0020*/ 	.short	0x0004
        /*0022*/ 	.short	0x001c
        /*0024*/ 	.byte	0x00, 0xf0, 0x11, 0x00


	//----- nvinfo : EIATTR_KPARAM_INFO
	.align		4
.L_11:
        /*0028*/ 	.byte	0x04, 0x17
        /*002a*/ 	.short	(.L_13 - .L_12)
.L_12:
        /*002c*/ 	.word	0x00000000
        /*0030*/ 	.short	0x0003
        /*0032*/ 	.short	0x0018
        /*0034*/ 	.byte	0x00, 0xf0, 0x11, 0x00


	//----- nvinfo : EIATTR_KPARAM_INFO
	.align		4
.L_13:
        /*0038*/ 	.byte	0x04, 0x17
        /*003a*/ 	.short	(.L_15 - .L_14)
.L_14:
        /*003c*/ 	.word	0x00000000
        /*0040*/ 	.short	0x0002
        /*0042*/ 	.short	0x0010
        /*0044*/ 	.byte	0x00, 0xf5, 0x21, 0x00


	//----- nvinfo : EIATTR_KPARAM_INFO
	.align		4
.L_15:
        /*0048*/ 	.byte	0x04, 0x17
        /*004a*/ 	.short	(.L_17 - .L_16)
.L_16:
        /*004c*/ 	.word	0x00000000
        /*0050*/ 	.short	0x0001
        /*0052*/ 	.short	0x0008
        /*0054*/ 	.byte	0x00, 0xf5, 0x21, 0x00


	//----- nvinfo : EIATTR_KPARAM_INFO
	.align		4
.L_17:
        /*0058*/ 	.byte	0x04, 0x17
        /*005a*/ 	.short	(.L_19 - .L_18)
.L_18:
        /*005c*/ 	.word	0x00000000
        /*0060*/ 	.short	0x0000
        /*0062*/ 	.short	0x0000
        /*0064*/ 	.byte	0x00, 0xf5, 0x21, 0x00


	//----- nvinfo : EIATTR_SPARSE_MMA_MASK
	.align		4
.L_19:
        /*0068*/ 	.byte	0x03, 0x50
        /*006a*/ 	.short	0x0000


	//----- nvinfo : EIATTR_MAXREG_COUNT
	.align		4
        /*006c*/ 	.byte	0x03, 0x1b
        /*006e*/ 	.short	0x00ff


	//----- nvinfo : EIATTR_NUM_BARRIERS
	.align		4
        /*0070*/ 	.byte	0x02, 0x4c
        /*0072*/ 	.byte	0x01
	.zero		1


	//----- nvinfo : EIATTR_MERCURY_ISA_VERSION
	.align		4
        /*0074*/ 	.byte	0x03, 0x5f
        /*0076*/ 	.short	0x0101


	//----- nvinfo : EIATTR_VRC_CTA_INIT_COUNT
	.align		4
        /*0078*/ 	.byte	0x02, 0x4a
	.zero		1
	.zero		1


	//----- nvinfo : EIATTR_EXIT_INSTR_OFFSETS
	.align		4
        /*007c*/ 	.byte	0x04, 0x1c
        /*007e*/ 	.short	(.L_21 - .L_20)


	//   ....[0]....
.L_20:
        /*0080*/ 	.word	0x00000770


	//----- nvinfo : EIATTR_CBANK_PARAM_SIZE
	.align		4
.L_21:
        /*0084*/ 	.byte	0x03, 0x19
        /*0086*/ 	.short	0x0024


	//----- nvinfo : EIATTR_PARAM_CBANK
	.align		4
        /*0088*/ 	.byte	0x04, 0x0a
        /*008a*/ 	.short	(.L_23 - .L_22)
	.align		4
.L_22:
        /*008c*/ 	.word	index@(.nv.constant0._Z4GemmILi32ELi32ELi32ELi8ELi8ELb0EEvPfS0_S0_iii)
        /*0090*/ 	.short	0x0380
        /*0092*/ 	.short	0x0024


	//----- nvinfo : EIATTR_SW_WAR
	.align		4
.L_23:
        /*0094*/ 	.byte	0x04, 0x36
        /*0096*/ 	.short	(.L_25 - .L_24)
.L_24:
        /*0098*/ 	.word	0x00000008
.L_25:


//--------------------- .nv.callgraph             --------------------------
	.section	.nv.callgraph,"",@"SHT_CUDA_CALLGRAPH"
	.align	4
	.sectionentsize	8
	.align		4
        /*0000*/ 	.word	0x00000000
	.align		4
        /*0004*/ 	.word	0xffffffff
	.align		4
        /*0008*/ 	.word	0x00000000
	.align		4
        /*000c*/ 	.word	0xfffffffe
	.align		4
        /*0010*/ 	.word	0x00000000
	.align		4
        /*0014*/ 	.word	0xfffffffd
	.align		4
        /*0018*/ 	.word	0x00000000
	.align		4
        /*001c*/ 	.word	0xfffffffc


//--------------------- .text._Z4GemmILi32ELi32ELi32ELi8ELi8ELb0EEvPfS0_S0_iii --------------------------
	.section	.text._Z4GemmILi32ELi32ELi32ELi8ELi8ELb0EEvPfS0_S0_iii,"ax",@progbits
	.align	128
        .global         _Z4GemmILi32ELi32ELi32ELi8ELi8ELb0EEvPfS0_S0_iii
        .type           _Z4GemmILi32ELi32ELi32ELi8ELi8ELb0EEvPfS0_S0_iii,@function
        .size           _Z4GemmILi32ELi32ELi32ELi8ELi8ELb0EEvPfS0_S0_iii,(.L_x_3 - _Z4GemmILi32ELi32ELi32ELi8ELi8ELb0EEvPfS0_S0_iii)
        .other          _Z4GemmILi32ELi32ELi32ELi8ELi8ELb0EEvPfS0_S0_iii,@"STO_CUDA_ENTRY STV_DEFAULT"
_Z4GemmILi32ELi32ELi32ELi8ELi8ELb0EEvPfS0_S0_iii:
.text._Z4GemmILi32ELi32ELi32ELi8ELi8ELb0EEvPfS0_S0_iii:
[----:B------:R-:W-:Y:S01]  /*0000*/  LDC R1, c[0x0][0x37c] ;  /* 0x0000df00ff017b82 */ /* 0x000fe20000000800 */
[----:B------:R-:W0:Y:S01]  /*0010*/  S2R R4, SR_TID.Y ;  /* 0x0000000000047919 */ /* 0x000e220000002200 */
[----:B------:R-:W1:Y:S06]  /*0020*/  LDCU UR7, c[0x0][0x3a0] ;  /* 0x00007400ff0777ac */ /* 0x000e6c0008000800 */
[----:B------:R-:W0:Y:S01]  /*0030*/  LDC R17, c[0x0][0x364] ;  /* 0x0000d900ff117b82 */ /* 0x000e220000000800 */
[----:B------:R-:W-:Y:S01]  /*0040*/  HFMA2 R11, -RZ, RZ, 0, 0 ;  /* 0x00000000ff0b7431 */ /* 0x000fe200000001ff */
[----:B------:R-:W2:Y:S01]  /*0050*/  S2R R6, SR_TID.X ;  /* 0x0000000000067919 */ /* 0x000ea20000002100 */
[----:B------:R-:W3:Y:S05]  /*0060*/  LDCU.64 UR8, c[0x0][0x358] ;  /* 0x00006b00ff0877ac */ /* 0x000eea0008000a00 */
[----:B------:R-:W-:Y:S08]  /*0070*/  S2UR UR4, SR_CTAID.X ;  /* 0x00000000000479c3 */ /* 0x000ff00000002500 */
[----:B------:R-:W0:Y:S01]  /*0080*/  S2UR UR5, SR_CTAID.Y ;  /* 0x00000000000579c3 */ /* 0x000e220000002600 */
[----:B-1----:R-:W-:-:S07]  /*0090*/  UISETP.GE.AND UP0, UPT, UR7, 0x1, UPT ;  /* 0x000000010700788c */ /* 0x002fce000bf06270 */
[----:B------:R-:W2:Y:S01]  /*00a0*/  LDC R3, c[0x0][0x360] ;  /* 0x0000d800ff037b82 */ /* 0x000ea20000000800 */
[----:B0-----:R-:W-:Y:S02]  /*00b0*/  IMAD R17, R17, UR5, R4 ;  /* 0x0000000511117c24 */ /* 0x001fe4000f8e0204 */
[----:B--2---:R-:W-:Y:S01]  /*00c0*/  IMAD R16, R3, UR4, R6 ;  /* 0x0000000403107c24 */ /* 0x004fe2000f8e0206 */
[----:B---3--:R-:W-:Y:S06]  /*00d0*/  BRA.U !UP0, `(.L_x_0) ;  /* 0x0000000508907547 */ /* 0x008fec000b800000 */
[----:B------:R-:W0:Y:S01]  /*00e0*/  S2UR UR6, SR_CgaCtaId ;  /* 0x00000000000679c3 */ /* 0x000e220000008800 */
[----:B------:R-:W-:Y:S01]  /*00f0*/  UMOV UR4, 0x400 ;  /* 0x0000040000047882 */ /* 0x000fe20000000000 */
[----:B------:R-:W-:Y:S01]  /*0100*/  IMAD R2, R17, UR7, R6 ;  /* 0x0000000711027c24 */ /* 0x000fe2000f8e0206 */
[----:B------:R-:W-:Y:S01]  /*0110*/  UIADD3 UR5, UPT, UPT, UR4, 0x1000, URZ ;  /* 0x0000100004057890 */ /* 0x000fe2000fffe0ff */
[----:B------:R-:W-:-:S04]  /*0120*/  MOV R11, RZ ;  /* 0x000000ff000b7202 */ /* 0x000fc80000000f00 */
[----:B------:R-:W1:Y:S08]  /*0130*/  LDC R3, c[0x0][0x39c] ;  /* 0x0000e700ff037b82 */ /* 0x000e700000000800 */
[----:B------:R-:W2:Y:S08]  /*0140*/  LDC.64 R20, c[0x0][0x380] ;  /* 0x0000e000ff147b82 */ /* 0x000eb00000000a00 */
[----:B------:R-:W3:Y:S01]  /*0150*/  LDC.64 R18, c[0x0][0x388] ;  /* 0x0000e200ff127b82 */ /* 0x000ee20000000a00 */
[----:B0-----:R-:W-:-:S02]  /*0160*/  ULEA UR4, UR6, UR4, 0x18 ;  /* 0x0000000406047291 */ /* 0x001fc4000f8ec0ff */
[----:B------:R-:W-:-:S04]  /*0170*/  ULEA UR5, UR6, UR5, 0x18 ;  /* 0x0000000506057291 */ /* 0x000fc8000f8ec0ff */
[C---:B------:R-:W-:Y:S01]  /*0180*/  LEA R7, R4.reuse, UR4, 0x7 ;  /* 0x0000000404077c11 */ /* 0x040fe2000f8e38ff */
[----:B-1----:R-:W-:Y:S01]  /*0190*/  IMAD R0, R4, R3, R16 ;  /* 0x0000000304007224 */ /* 0x002fe200078e0210 */
[C---:B------:R-:W-:Y:S01]  /*01a0*/  LEA R5, R6.reuse, UR5, 0x2 ;  /* 0x0000000506057c11 */ /* 0x040fe2000f8e10ff */
[----:B------:R-:W-:Y:S01]  /*01b0*/  UMOV UR4, URZ ;  /* 0x000000ff00047c82 */ /* 0x000fe20008000000 */
[----:B------:R-:W-:Y:S02]  /*01c0*/  LEA R6, R6, R7, 0x2 ;  /* 0x0000000706067211 */ /* 0x000fe400078e10ff */
[----:B------:R-:W-:-:S07]  /*01d0*/  LEA R4, R4, R5, 0x7 ;  /* 0x0000000504047211 */ /* 0x000fce00078e38ff */
.L_x_1:
[----:B--2---:R-:W-:-:S04]  /*01e0*/  IMAD.WIDE R26, R2, 0x4, R20 ;  /* 0x00000004021a7825 */ /* 0x004fc800078e0214 */
[----:B---3--:R-:W-:Y:S02]  /*01f0*/  IMAD.WIDE R8, R0, 0x4, R18 ;  /* 0x0000000400087825 */ /* 0x008fe400078e0212 */
[----:B------:R-:W2:Y:S04]  /*0200*/  LDG.E.CONSTANT R27, desc[UR8][R26.64] ;  /* 0x000000081a1b7981 */ /* 0x000ea8000c1e9900 */
[----:B------:R-:W3:Y:S01]  /*0210*/  LDG.E.CONSTANT R29, desc[UR8][R8.64] ;  /* 0x00000008081d7981 */ /* 0x000ee2000c1e9900 */
[----:B------:R-:W-:Y:S01]  /*0220*/  UIADD3 UR4, UPT, UPT, UR4, 0x20, URZ ;  /* 0x0000002004047890 */ /* 0x000fe2000fffe0ff */
[----:B------:R-:W-:Y:S02]  /*0230*/  IADD3 R2, PT, PT, R2, 0x20, RZ ;  /* 0x0000002002027810 */ /* 0x000fe40007ffe0ff */
[----:B------:R-:W-:Y:S01]  /*0240*/  LEA R0, R3, R0, 0x5 ;  /* 0x0000000003007211 */ /* 0x000fe200078e28ff */
[----:B------:R-:W-:Y:S01]  /*0250*/  UISETP.GE.AND UP0, UPT, UR4, UR7, UPT ;  /* 0x000000070400728c */ /* 0x000fe2000bf06270 */
[----:B--2---:R-:W-:Y:S04]  /*0260*/  STS [R6], R27 ;  /* 0x0000001b06007388 */ /* 0x004fe80000000800 */
[----:B---3--:R-:W-:Y:S01]  /*0270*/  STS [R4], R29 ;  /* 0x0000001d04007388 */ /* 0x008fe20000000800 */
[----:B------:R-:W-:Y:S06]  /*0280*/  BAR.SYNC.DEFER_BLOCKING 0x0 ;  /* 0x0000000000007b1d */ /* 0x000fec0000010000 */
[----:B------:R-:W-:Y:S04]  /*0290*/  LDS R10, [R5] ;  /* 0x00000000050a7984 */ /* 0x000fe80000000800 */
[----:B------:R-:W0:Y:S04]  /*02a0*/  LDS.128 R12, [R7] ;  /* 0x00000000070c7984 */ /* 0x000e280000000c00 */
[----:B------:R-:W1:Y:S04]  /*02b0*/  LDS R22, [R5+0x80] ;  /* 0x0000800005167984 */ /* 0x000e680000000800 */
[----:B------:R-:W2:Y:S04]  /*02c0*/  LDS R23, [R5+0x100] ;  /* 0x0001000005177984 */ /* 0x000ea80000000800 */
[----:B------:R-:W3:Y:S04]  /*02d0*/  LDS R24, [R5+0x180] ;  /* 0x0001800005187984 */ /* 0x000ee80000000800 */
[----:B------:R-:W-:Y:S04]  /*02e0*/  LDS R25, [R5+0x200] ;  /* 0x0002000005197984 */ /* 0x000fe80000000800 */
[----:B------:R-:W-:Y:S01]  /*02f0*/  LDS R26, [R5+0xb80] ;  /* 0x000b8000051a7984 */ /* 0x000fe20000000800 */
[----:B0-----:R-:W-:-:S03]  /*0300*/  FFMA R12, R12, R10, R11 ;  /* 0x0000000a0c0c7223 */ /* 0x001fc6000000000b */
[----:B------:R-:W0:Y:S01]  /*0310*/  LDS.128 R8, [R7+0x10] ;  /* 0x0000100007087984 */ /* 0x000e220000000c00 */
[----:B-1----:R-:W-:-:S03]  /*0320*/  FFMA R12, R22, R13, R12 ;  /* 0x0000000d160c7223 */ /* 0x002fc6000000000c */
[----:B------:R-:W1:Y:S01]  /*0330*/  LDS R22, [R5+0x280] ;  /* 0x0002800005167984 */ /* 0x000e620000000800 */
[----:B--2---:R-:W-:-:S03]  /*0340*/  FFMA R13, R23, R14, R12 ;  /* 0x0000000e170d7223 */ /* 0x004fc6000000000c */
[----:B------:R-:W2:Y:S01]  /*0350*/  LDS R23, [R5+0x300] ;  /* 0x0003000005177984 */ /* 0x000ea20000000800 */
[----:B---3--:R-:W-:-:S03]  /*0360*/  FFMA R13, R24, R15, R13 ;  /* 0x0000000f180d7223 */ /* 0x008fc6000000000d */
[----:B------:R-:W3:Y:S01]  /*0370*/  LDS R24, [R5+0x380] ;  /* 0x0003800005187984 */ /* 0x000ee20000000800 */
[----:B0-----:R-:W-:-:S03]  /*0380*/  FFMA R27, R8, R25, R13 ;  /* 0x00000019081b7223 */ /* 0x001fc6000000000d */
[----:B------:R-:W-:Y:S01]  /*0390*/  LDS R25, [R5+0x400] ;  /* 0x0004000005197984 */ /* 0x000fe20000000800 */
[----:B-1----:R-:W-:-:S03]  /*03a0*/  FFMA R8, R22, R9, R27 ;  /* 0x0000000916087223 */ /* 0x002fc6000000001b */
[----:B------:R-:W0:Y:S01]  /*03b0*/  LDS.128 R12, [R7+0x20] ;  /* 0x00002000070c7984 */ /* 0x000e220000000c00 */
[----:B--2---:R-:W-:-:S03]  /*03c0*/  FFMA R9, R23, R10, R8 ;  /* 0x0000000a17097223 */ /* 0x004fc60000000008 */
[----:B------:R-:W1:Y:S01]  /*03d0*/  LDS R22, [R5+0x480] ;  /* 0x0004800005167984 */ /* 0x000e620000000800 */
[----:B---3--:R-:W-:-:S03]  /*03e0*/  FFMA R9, R24, R11, R9 ;  /* 0x0000000b18097223 */ /* 0x008fc60000000009 */
[----:B------:R-:W2:Y:S04]  /*03f0*/  LDS R23, [R5+0x500] ;  /* 0x0005000005177984 */ /* 0x000ea80000000800 */
        /* <DEDUP_REMOVED lines=27> */
[----:B------:R-:W-:Y:S01]  /*05b0*/  LDS R24, [R5+0xc80] ;  /* 0x000c800005187984 */ /* 0x000fe20000000800 */
[----:B0-----:R-:W-:-:S03]  /*05c0*/  FFMA R27, R8, R25, R13 ;  /* 0x00000019081b7223 */ /* 0x001fc6000000000d */
[----:B------:R-:W-:Y:S01]  /*05d0*/  LDS R25, [R5+0xc00] ;  /* 0x000c000005197984 */ /* 0x000fe20000000800 */
[----:B-1----:R-:W-:-:S03]  /*05e0*/  FFMA R22, R22, R9, R27 ;  /* 0x0000000916167223 */ /* 0x002fc6000000001b */
[----:B------:R-:W0:Y:S01]  /*05f0*/  LDS.128 R12, [R7+0x60] ;  /* 0x00006000070c7984 */ /* 0x000e220000000c00 */
[----:B--2---:R-:W-:-:S03]  /*0600*/  FFMA R9, R23, R10, R22 ;  /* 0x0000000a17097223 */ /* 0x004fc60000000016 */
[----:B------:R-:W1:Y:S01]  /*0610*/  LDS R23, [R5+0xd00] ;  /* 0x000d000005177984 */ /* 0x000e620000000800 */
[----:B------:R-:W-:-:S03]  /*0620*/  FFMA R9, R26, R11, R9 ;  /* 0x0000000b1a097223 */ /* 0x000fc60000000009 */
[----:B------:R-:W2:Y:S01]  /*0630*/  LDS R22, [R5+0xd80] ;  /* 0x000d800005167984 */ /* 0x000ea20000000800 */
[----:B0-----:R-:W-:-:S03]  /*0640*/  FFMA R27, R12, R25, R9 ;  /* 0x000000190c1b7223 */ /* 0x001fc60000000009 */
[----:B------:R-:W-:Y:S01]  /*0650*/  LDS R25, [R5+0xe00] ;  /* 0x000e000005197984 */ /* 0x000fe20000000800 */
[----:B------:R-:W-:-:S03]  /*0660*/  FFMA R24, R24, R13, R27 ;  /* 0x0000000d18187223 */ /* 0x000fc6000000001b */
[----:B------:R-:W0:Y:S01]  /*0670*/  LDS.128 R8, [R7+0x70] ;  /* 0x0000700007087984 */ /* 0x000e220000000c00 */
[----:B-1----:R-:W-:-:S03]  /*0680*/  FFMA R23, R23, R14, R24 ;  /* 0x0000000e17177223 */ /* 0x002fc60000000018 */
[----:B------:R-:W1:Y:S01]  /*0690*/  LDS R27, [R5+0xe80] ;  /* 0x000e8000051b7984 */ /* 0x000e620000000800 */
[----:B--2---:R-:W-:-:S03]  /*06a0*/  FFMA R15, R22, R15, R23 ;  /* 0x0000000f160f7223 */ /* 0x004fc60000000017 */
[----:B------:R-:W2:Y:S04]  /*06b0*/  LDS R13, [R5+0xf00] ;  /* 0x000f0000050d7984 */ /* 0x000ea80000000800 */
[----:B------:R-:W3:Y:S01]  /*06c0*/  LDS R12, [R5+0xf80] ;  /* 0x000f8000050c7984 */ /* 0x000ee20000000800 */
[----:B0-----:R-:W-:-:S04]  /*06d0*/  FFMA R8, R8, R25, R15 ;  /* 0x0000001908087223 */ /* 0x001fc8000000000f */
[----:B-1----:R-:W-:-:S04]  /*06e0*/  FFMA R8, R27, R9, R8 ;  /* 0x000000091b087223 */ /* 0x002fc80000000008 */
[----:B--2---:R-:W-:-:S04]  /*06f0*/  FFMA R13, R13, R10, R8 ;  /* 0x0000000a0d0d7223 */ /* 0x004fc80000000008 */
[----:B---3--:R-:W-:Y:S01]  /*0700*/  FFMA R11, R12, R11, R13 ;  /* 0x0000000b0c0b7223 */ /* 0x008fe2000000000d */
[----:B------:R-:W-:Y:S06]  /*0710*/  BRA.U !UP0, `(.L_x_1) ;  /* 0xfffffff908b07547 */ /* 0x000fec000b83ffff */
.L_x_0:
[----:B------:R-:W0:Y:S01]  /*0720*/  LDC.64 R2, c[0x0][0x390] ;  /* 0x0000e400ff027b82 */ /* 0x000e220000000a00 */
[----:B------:R-:W1:Y:S02]  /*0730*/  LDCU UR4, c[0x0][0x39c] ;  /* 0x00007380ff0477ac */ /* 0x000e640008000800 */
[----:B-1----:R-:W-:-:S04]  /*0740*/  IMAD R17, R17, UR4, R16 ;  /* 0x0000000411117c24 */ /* 0x002fc8000f8e0210 */
[----:B0-----:R-:W-:-:S05]  /*0750*/  IMAD.WIDE R2, R17, 0x4, R2 ;  /* 0x0000000411027825 */ /* 0x001fca00078e0202 */
[----:B------:R-:W-:Y:S01]  /*0760*/  STG.E desc[UR8][R2.64], R11 ;  /* 0x0000000b02007986 */ /* 0x000fe2000c101908 */
[----:B------:R-:W-:Y:S05]  /*0770*/  EXIT ;  /* 0x000000000000794d */ /* 0x000fea0003800000 */
.L_x_2:
[----:B------:R-:W-:-:S00]  /*0780*/  BRA `(.L_x_2) ;  /* 0xfffffffc00fc7947 */ /* 0x000fc0000383ffff */
[----:B------:R-:W-:-:S00]  /*0790*/  NOP ;  /* 0x0000000000007918 */ /* 0x000fc00000000000 */
        /* <DEDUP_REMOVED lines=14> */
.L_x_3:


//--------------------- .nv.shared._Z4GemmILi32ELi32ELi32ELi8ELi8ELb0EEvPfS0_S0_iii --------------------------
	.section	.nv.shared._Z4GemmILi32ELi32ELi32ELi8ELi8ELb0EEvPfS0_S0_iii,"aw",@nobits
	.sectionflags	@""
	.align	4
.nv.shared._Z4GemmILi32ELi32ELi32ELi8ELi8ELb0EEvPfS0_S0_iii:
	.zero		9216


//--------------------- .nv.shared.reserved.0     --------------------------
	.section	.nv.shared.reserved.0,"aw",@nobits
	.weak		__nv_reservedSMEM_offset_0_alias
	.size		__nv_reservedSMEM_offset_0_alias, 0, 64
	.other		__nv_reservedSMEM_offset_0_alias,@"STO_CUDA_RESERVED_SHARED STV_DEFAULT"
__nv_reservedSMEM_offset_0_alias:
	.zero		0
	.zero		64


//--------------------- .nv.constant0._Z4GemmILi32ELi32ELi32ELi8ELi8ELb0EEvPfS0_S0_iii --------------------------
	.section	.nv.constant0._Z4GemmILi32ELi32ELi32ELi8ELi8ELb0EEvPfS0_S0_iii,"a",@progbits
	.sectionflags	@""
	.align	4
.nv.constant0._Z4GemmILi32ELi32ELi32ELi8ELi8ELb0EEvPfS0_S0_iii:
	.zero		932


//--------------------- SYMBOLS --------------------------

	.type		.nv.reservedSmem.offset0,@object
	.size		.nv.reservedSmem.offset0,0x4
	.type		.nv.reservedSmem.cap,@object
	.size		.nv.reservedSmem.cap,0x4
